//
// Generated by NVIDIA NVVM Compiler
//
// Compiler Build ID: CL-36424714
// Cuda compilation tools, release 13.0, V13.0.88
// Based on NVVM 20.0.0
//

.version 9.0
.target sm_100
.address_size 64

	// .globl	_Z17countEntriesPartAPiS_i
// _ZZ17countEntriesPartBPiS_iE6localB has been demoted
.extern .shared .align 16 .b8 smem[];

.visible .entry _Z17countEntriesPartAPiS_i(
	.param .u64 .ptr .align 1 _Z17countEntriesPartAPiS_i_param_0,
	.param .u64 .ptr .align 1 _Z17countEntriesPartAPiS_i_param_1,
	.param .u32 _Z17countEntriesPartAPiS_i_param_2
)
{
	.reg .pred 	%p<2>;
	.reg .b32 	%r<12>;
	.reg .b64 	%rd<9>;

	ld.param.u64 	%rd1, [_Z17countEntriesPartAPiS_i_param_0];
	ld.param.u64 	%rd2, [_Z17countEntriesPartAPiS_i_param_1];
	ld.param.u32 	%r2, [_Z17countEntriesPartAPiS_i_param_2];
	mov.u32 	%r3, %ctaid.x;
	mov.u32 	%r4, %ntid.x;
	mov.u32 	%r5, %tid.x;
	mad.lo.s32 	%r1, %r3, %r4, %r5;
	setp.ge.s32 	%p1, %r1, %r2;
	@%p1 bra 	$L__BB0_2;
	cvta.to.global.u64 	%rd3, %rd1;
	cvta.to.global.u64 	%rd4, %rd2;
	mul.wide.s32 	%rd5, %r1, 4;
	add.s64 	%rd6, %rd3, %rd5;
	ld.global.u32 	%r6, [%rd6];
	mul.hi.s32 	%r7, %r6, 1374389535;
	shr.u32 	%r8, %r7, 31;
	shr.s32 	%r9, %r7, 5;
	add.s32 	%r10, %r9, %r8;
	mul.wide.s32 	%rd7, %r10, 4;
	add.s64 	%rd8, %rd4, %rd7;
	atom.global.add.u32 	%r11, [%rd8], 1;
$L__BB0_2:
	bar.sync 	0;
	ret;

}
	// .globl	_Z17countEntriesPartBPiS_i
.visible .entry _Z17countEntriesPartBPiS_i(
	.param .u64 .ptr .align 1 _Z17countEntriesPartBPiS_i_param_0,
	.param .u64 .ptr .align 1 _Z17countEntriesPartBPiS_i_param_1,
	.param .u32 _Z17countEntriesPartBPiS_i_param_2
)
{
	.reg .pred 	%p<4>;
	.reg .b32 	%r<36>;
	.reg .b64 	%rd<7>;
	// demoted variable
	.shared .align 4 .b8 _ZZ17countEntriesPartBPiS_iE6localB[40];
	ld.param.u64 	%rd1, [_Z17countEntriesPartBPiS_i_param_0];
	ld.param.u64 	%rd2, [_Z17countEntriesPartBPiS_i_param_1];
	ld.param.u32 	%r3, [_Z17countEntriesPartBPiS_i_param_2];
	mov.u32 	%r1, %tid.x;
	mov.u32 	%r4, %ctaid.x;
	mov.u32 	%r5, %ntid.x;
	mad.lo.s32 	%r2, %r4, %r5, %r1;
	setp.ne.s32 	%p1, %r1, 0;
	@%p1 bra 	$L__BB1_2;
	mov.b32 	%r6, 0;
	st.shared.u32 	[_ZZ17countEntriesPartBPiS_iE6localB], %r6;
	st.shared.u32 	[_ZZ17countEntriesPartBPiS_iE6localB+4], %r6;
	st.shared.u32 	[_ZZ17countEntriesPartBPiS_iE6localB+8], %r6;
	st.shared.u32 	[_ZZ17countEntriesPartBPiS_iE6localB+12], %r6;
	st.shared.u32 	[_ZZ17countEntriesPartBPiS_iE6localB+16], %r6;
	st.shared.u32 	[_ZZ17countEntriesPartBPiS_iE6localB+20], %r6;
	st.shared.u32 	[_ZZ17countEntriesPartBPiS_iE6localB+24], %r6;
	st.shared.u32 	[_ZZ17countEntriesPartBPiS_iE6localB+28], %r6;
	st.shared.u32 	[_ZZ17countEntriesPartBPiS_iE6localB+32], %r6;
	st.shared.u32 	[_ZZ17countEntriesPartBPiS_iE6localB+36], %r6;
$L__BB1_2:
	setp.ge.s32 	%p2, %r2, %r3;
	@%p2 bra 	$L__BB1_4;
	cvta.to.global.u64 	%rd3, %rd1;
	mul.wide.s32 	%rd4, %r2, 4;
	add.s64 	%rd5, %rd3, %rd4;
	ld.global.u32 	%r7, [%rd5];
	mul.hi.s32 	%r8, %r7, 1374389535;
	shr.u32 	%r9, %r8, 31;
	shr.s32 	%r10, %r8, 5;
	add.s32 	%r11, %r10, %r9;
	shl.b32 	%r12, %r11, 2;
	mov.u32 	%r13, _ZZ17countEntriesPartBPiS_iE6localB;
	add.s32 	%r14, %r13, %r12;
	atom.shared.add.u32 	%r15, [%r14], 1;
$L__BB1_4:
	setp.ne.s32 	%p3, %r1, 0;
	bar.sync 	0;
	@%p3 bra 	$L__BB1_6;
	cvta.to.global.u64 	%rd6, %rd2;
	ld.shared.u32 	%r16, [_ZZ17countEntriesPartBPiS_iE6localB];
	atom.global.add.u32 	%r17, [%rd6], %r16;
	ld.shared.u32 	%r18, [_ZZ17countEntriesPartBPiS_iE6localB+4];
	atom.global.add.u32 	%r19, [%rd6+4], %r18;
	ld.shared.u32 	%r20, [_ZZ17countEntriesPartBPiS_iE6localB+8];
	atom.global.add.u32 	%r21, [%rd6+8], %r20;
	ld.shared.u32 	%r22, [_ZZ17countEntriesPartBPiS_iE6localB+12];
	atom.global.add.u32 	%r23, [%rd6+12], %r22;
	ld.shared.u32 	%r24, [_ZZ17countEntriesPartBPiS_iE6localB+16];
	atom.global.add.u32 	%r25, [%rd6+16], %r24;
	ld.shared.u32 	%r26, [_ZZ17countEntriesPartBPiS_iE6localB+20];
	atom.global.add.u32 	%r27, [%rd6+20], %r26;
	ld.shared.u32 	%r28, [_ZZ17countEntriesPartBPiS_iE6localB+24];
	atom.global.add.u32 	%r29, [%rd6+24], %r28;
	ld.shared.u32 	%r30, [_ZZ17countEntriesPartBPiS_iE6localB+28];
	atom.global.add.u32 	%r31, [%rd6+28], %r30;
	ld.shared.u32 	%r32, [_ZZ17countEntriesPartBPiS_iE6localB+32];
	atom.global.add.u32 	%r33, [%rd6+32], %r32;
	ld.shared.u32 	%r34, [_ZZ17countEntriesPartBPiS_iE6localB+36];
	atom.global.add.u32 	%r35, [%rd6+36], %r34;
$L__BB1_6:
	bar.sync 	0;
	ret;

}
	// .globl	_Z17countEntriesPartCPiS_i
.visible .entry _Z17countEntriesPartCPiS_i(
	.param .u64 .ptr .align 1 _Z17countEntriesPartCPiS_i_param_0,
	.param .u64 .ptr .align 1 _Z17countEntriesPartCPiS_i_param_1,
	.param .u32 _Z17countEntriesPartCPiS_i_param_2
)
{
	.reg .pred 	%p<10>;
	.reg .b32 	%r<60>;
	.reg .b64 	%rd<9>;

	ld.param.u64 	%rd3, [_Z17countEntriesPartCPiS_i_param_0];
	ld.param.u64 	%rd4, [_Z17countEntriesPartCPiS_i_param_1];
	ld.param.u32 	%r15, [_Z17countEntriesPartCPiS_i_param_2];
	cvta.to.global.u64 	%rd1, %rd4;
	cvta.to.global.u64 	%rd2, %rd3;
	mov.u32 	%r1, %tid.x;
	setp.gt.u32 	%p1, %r1, 9;
	shl.b32 	%r16, %r1, 3;
	mov.u32 	%r17, smem;
	add.s32 	%r2, %r17, %r16;
	@%p1 bra 	$L__BB2_2;
	shl.b32 	%r19, %r1, 1;
	mul.wide.u32 	%rd5, %r19, 4;
	add.s64 	%rd6, %rd2, %rd5;
	ld.global.u32 	%r20, [%rd6];
	ld.global.u32 	%r21, [%rd6+4];
	st.shared.v2.u32 	[%r2], {%r20, %r21};
	bra.uni 	$L__BB2_3;
$L__BB2_2:
	mov.b32 	%r18, 0;
	st.shared.v2.u32 	[%r2], {%r18, %r18};
$L__BB2_3:
	shr.s32 	%r55, %r15, 1;
	setp.lt.s32 	%p2, %r55, 1;
	mov.b32 	%r57, 1;
	@%p2 bra 	$L__BB2_8;
	shl.b32 	%r24, %r1, 1;
	or.b32  	%r4, %r24, 1;
	mov.b32 	%r57, 1;
$L__BB2_5:
	bar.sync 	0;
	setp.ge.s32 	%p3, %r1, %r55;
	@%p3 bra 	$L__BB2_7;
	mul.lo.s32 	%r25, %r57, %r4;
	shl.b32 	%r26, %r25, 2;
	add.s32 	%r28, %r17, %r26;
	ld.shared.u32 	%r29, [%r28+-4];
	shl.b32 	%r30, %r57, 2;
	add.s32 	%r31, %r28, %r30;
	ld.shared.u32 	%r32, [%r31+-4];
	add.s32 	%r33, %r32, %r29;
	st.shared.u32 	[%r31+-4], %r33;
$L__BB2_7:
	shl.b32 	%r57, %r57, 1;
	shr.u32 	%r8, %r55, 1;
	setp.gt.u32 	%p4, %r55, 1;
	mov.u32 	%r55, %r8;
	@%p4 bra 	$L__BB2_5;
$L__BB2_8:
	setp.ne.s32 	%p5, %r1, 0;
	@%p5 bra 	$L__BB2_10;
	shl.b32 	%r34, %r15, 2;
	add.s32 	%r36, %r17, %r34;
	mov.b32 	%r37, 0;
	st.shared.u32 	[%r36+-4], %r37;
$L__BB2_10:
	setp.lt.s32 	%p6, %r15, 2;
	@%p6 bra 	$L__BB2_15;
	shl.b32 	%r39, %r1, 1;
	or.b32  	%r10, %r39, 1;
	mov.b32 	%r58, 1;
$L__BB2_12:
	shr.u32 	%r57, %r57, 1;
	bar.sync 	0;
	setp.ge.u32 	%p7, %r1, %r58;
	@%p7 bra 	$L__BB2_14;
	mul.lo.s32 	%r40, %r57, %r10;
	shl.b32 	%r41, %r40, 2;
	add.s32 	%r43, %r17, %r41;
	ld.shared.u32 	%r44, [%r43+-4];
	shl.b32 	%r45, %r57, 2;
	add.s32 	%r46, %r43, %r45;
	ld.shared.u32 	%r47, [%r46+-4];
	st.shared.u32 	[%r43+-4], %r47;
	add.s32 	%r48, %r47, %r44;
	st.shared.u32 	[%r46+-4], %r48;
$L__BB2_14:
	shl.b32 	%r58, %r58, 1;
	setp.lt.s32 	%p8, %r58, %r15;
	@%p8 bra 	$L__BB2_12;
$L__BB2_15:
	bar.sync 	0;
	shl.b32 	%r49, %r1, 1;
	ld.shared.u32 	%r50, [%r2+4];
	mul.wide.u32 	%rd7, %r49, 4;
	add.s64 	%rd8, %rd1, %rd7;
	st.global.u32 	[%rd8], %r50;
	ld.shared.u32 	%r51, [%r2+8];
	st.global.u32 	[%rd8+4], %r51;
	setp.ne.s32 	%p9, %r1, 4;
	@%p9 bra 	$L__BB2_17;
	ld.shared.u32 	%r52, [smem+36];
	ld.global.u32 	%r53, [%rd2+36];
	add.s32 	%r54, %r53, %r52;
	st.global.u32 	[%rd1+36], %r54;
$L__BB2_17:
	ret;

}


// ===== COMPILED SASS (sm_100) =====

	.target	sm_100

	.elftype	@"ET_EXEC"


//--------------------- .note.nv.tkinfo           --------------------------
	.section	.note.nv.tkinfo,"",@"SHT_NOTE"
	.sectionflags	@"SHF_NOTE_NV_TKINFO"
	.tkinfo
        /*0018*/ 	.word	0x00000002
        /*0030*/ 	.string	""
        /*0030*/ 	.string	"ptxas"
        /*0030*/ 	.string	"Cuda compilation tools, release 13.0, V13.0.88"
        /*0030*/ 	.string	"Build cuda_13.0.r13.0/compiler.36424714_0"
        /*0030*/ 	.string	"-arch sm_100 -m 64 "



//--------------------- .note.nv.cuinfo           --------------------------
	.section	.note.nv.cuinfo,"",@"SHT_NOTE"
	.sectionflags	@"SHF_NOTE_NV_CUINFO"
        /*0018*/ 	.short	0x0002
        /*001a*/ 	.short	0x0064
        /*001c*/ 	.short	0x0082
	.zero		2


//--------------------- .nv.info                  --------------------------
	.section	.nv.info,"",@"SHT_CUDA_INFO"
	.align	4


	//----- nvinfo : EIATTR_REGCOUNT
	.align		4
        /*0000*/ 	.byte	0x04, 0x2f
        /*0002*/ 	.short	(.L_1 - .L_0)
	.align		4
.L_0:
        /*0004*/ 	.word	index@(_Z17countEntriesPartAPiS_i)
        /*0008*/ 	.word	0x0000000c


	//----- nvinfo : EIATTR_FRAME_SIZE
	.align		4
.L_1:
        /*000c*/ 	.byte	0x04, 0x11
        /*000e*/ 	.short	(.L_3 - .L_2)
	.align		4
.L_2:
        /*0010*/ 	.word	index@(_Z17countEntriesPartAPiS_i)
        /*0014*/ 	.word	0x00000000


	//----- nvinfo : EIATTR_REGCOUNT
	.align		4
.L_3:
        /*0018*/ 	.byte	0x04, 0x2f
        /*001a*/ 	.short	(.L_5 - .L_4)
	.align		4
.L_4:
        /*001c*/ 	.word	index@(_Z17countEntriesPartBPiS_i)
        /*0020*/ 	.word	0x00000012


	//----- nvinfo : EIATTR_FRAME_SIZE
	.align		4
.L_5:
        /*0024*/ 	.byte	0x04, 0x11
        /*0026*/ 	.short	(.L_7 - .L_6)
	.align		4
.L_6:
        /*0028*/ 	.word	index@(_Z17countEntriesPartBPiS_i)
        /*002c*/ 	.word	0x00000000


	//----- nvinfo : EIATTR_REGCOUNT
	.align		4
.L_7:
        /*0030*/ 	.byte	0x04, 0x2f
        /*0032*/ 	.short	(.L_9 - .L_8)
	.align		4
.L_8:
        /*0034*/ 	.word	index@(_Z17countEntriesPartCPiS_i)
        /*0038*/ 	.word	0x0000000e


	//----- nvinfo : EIATTR_FRAME_SIZE
	.align		4
.L_9:
        /*003c*/ 	.byte	0x04, 0x11
        /*003e*/ 	.short	(.L_11 - .L_10)
	.align		4
.L_10:
        /*0040*/ 	.word	index@(_Z17countEntriesPartCPiS_i)
        /*0044*/ 	.word	0x00000000


	//----- nvinfo : EIATTR_MIN_STACK_SIZE
	.align		4
.L_11:
        /*0048*/ 	.byte	0x04, 0x12
        /*004a*/ 	.short	(.L_13 - .L_12)
	.align		4
.L_12:
        /*004c*/ 	.word	index@(_Z17countEntriesPartCPiS_i)
        /*0050*/ 	.word	0x00000000


	//----- nvinfo : EIATTR_MIN_STACK_SIZE
	.align		4
.L_13:
        /*0054*/ 	.byte	0x04, 0x12
        /*0056*/ 	.short	(.L_15 - .L_14)
	.align		4
.L_14:
        /*0058*/ 	.word	index@(_Z17countEntriesPartBPiS_i)
        /*005c*/ 	.word	0x00000000


	//----- nvinfo : EIATTR_MIN_STACK_SIZE
	.align		4
.L_15:
        /*0060*/ 	.byte	0x04, 0x12
        /*0062*/ 	.short	(.L_17 - .L_16)
	.align		4
.L_16:
        /*0064*/ 	.word	index@(_Z17countEntriesPartAPiS_i)
        /*0068*/ 	.word	0x00000000
.L_17:


//--------------------- .nv.compat                --------------------------
	.section	.nv.compat,"",@"SHT_CUDA_COMPAT_INFO"
	.align	4
        /*0000*/ 	.byte	0x02, 0x09, 0x00, 0x00, 0x02, 0x02, 0x01, 0x00, 0x02, 0x05, 0x05, 0x00, 0x03, 0x07, 0x01, 0x01
        /*0010*/ 	.byte	0x02, 0x03, 0x00, 0x00, 0x02, 0x06, 0x01, 0x00, 0x04, 0x0b, 0x08, 0x00, 0x09, 0x00, 0x00, 0x00
        /*0020*/ 	.byte	0x00, 0x00, 0x00, 0x00


//--------------------- .nv.info._Z17countEntriesPartCPiS_i --------------------------
	.section	.nv.info._Z17countEntriesPartCPiS_i,"",@"SHT_CUDA_INFO"
	.sectionflags	@""
	.align	4


	//----- nvinfo : EIATTR_CUDA_API_VERSION
	.align		4
        /*0000*/ 	.byte	0x04, 0x37
        /*0002*/ 	.short	(.L_19 - .L_18)
.L_18:
        /*0004*/ 	.word	0x00000082


	//----- nvinfo : EIATTR_KPARAM_INFO
	.align		4
.L_19:
        /*0008*/ 	.byte	0x04, 0x17
        /*000a*/ 	.short	(.L_21 - .L_20)
.L_20:
        /*000c*/ 	.word	0x00000000
        /*0010*/ 	.short	0x0002
        /*0012*/ 	.short	0x0010
        /*0014*/ 	.byte	0x00, 0xf0, 0x11, 0x00


	//----- nvinfo : EIATTR_KPARAM_INFO
	.align		4
.L_21:
        /*0018*/ 	.byte	0x04, 0x17
        /*001a*/ 	.short	(.L_23 - .L_22)
.L_22:
        /*001c*/ 	.word	0x00000000
        /*0020*/ 	.short	0x0001
        /*0022*/ 	.short	0x0008
        /*0024*/ 	.byte	0x00, 0xf5, 0x21, 0x00


	//----- nvinfo : EIATTR_KPARAM_INFO
	.align		4
.L_23:
        /*0028*/ 	.byte	0x04, 0x17
        /*002a*/ 	.short	(.L_25 - .L_24)
.L_24:
        /*002c*/ 	.word	0x00000000
        /*0030*/ 	.short	0x0000
        /*0032*/ 	.short	0x0000
        /*0034*/ 	.byte	0x00, 0xf5, 0x21, 0x00


	//----- nvinfo : EIATTR_SPARSE_MMA_MASK
	.align		4
.L_25:
        /*0038*/ 	.byte	0x03, 0x50
        /*003a*/ 	.short	0x0000


	//----- nvinfo : EIATTR_MAXREG_COUNT
	.align		4
        /*003c*/ 	.byte	0x03, 0x1b
        /*003e*/ 	.short	0x00ff


	//----- nvinfo : EIATTR_NUM_BARRIERS
	.align		4
        /*0040*/ 	.byte	0x02, 0x4c
        /*0042*/ 	.byte	0x01
	.zero		1


	//----- nvinfo : EIATTR_MERCURY_ISA_VERSION
	.align		4
        /*0044*/ 	.byte	0x03, 0x5f
        /*0046*/ 	.short	0x0101


	//----- nvinfo : EIATTR_VRC_CTA_INIT_COUNT
	.align		4
        /*0048*/ 	.byte	0x02, 0x4a
	.zero		1
	.zero		1


	//----- nvinfo : EIATTR_EXIT_INSTR_OFFSETS
	.align		4
        /*004c*/ 	.byte	0x04, 0x1c
        /*004e*/ 	.short	(.L_27 - .L_26)


	//   ....[0]....
.L_26:
        /*0050*/ 	.word	0x00000440


	//   ....[1]....
        /*0054*/ 	.word	0x000004e0


	//----- nvinfo : EIATTR_CBANK_PARAM_SIZE
	.align		4
.L_27:
        /*0058*/ 	.byte	0x03, 0x19
        /*005a*/ 	.short	0x0014


	//----- nvinfo : EIATTR_PARAM_CBANK
	.align		4
        /*005c*/ 	.byte	0x04, 0x0a
        /*005e*/ 	.short	(.L_29 - .L_28)
	.align		4
.L_28:
        /*0060*/ 	.word	index@(.nv.constant0._Z17countEntriesPartCPiS_i)
        /*0064*/ 	.short	0x0380
        /*0066*/ 	.short	0x0014


	//----- nvinfo : EIATTR_SW_WAR
	.align		4
.L_29:
        /*0068*/ 	.byte	0x04, 0x36
        /*006a*/ 	.short	(.L_31 - .L_30)
.L_30:
        /*006c*/ 	.word	0x00000008
.L_31:


//--------------------- .nv.info._Z17countEntriesPartBPiS_i --------------------------
	.section	.nv.info._Z17countEntriesPartBPiS_i,"",@"SHT_CUDA_INFO"
	.sectionflags	@""
	.align	4


	//----- nvinfo : EIATTR_CUDA_API_VERSION
	.align		4
        /*0000*/ 	.byte	0x04, 0x37
        /*0002*/ 	.short	(.L_33 - .L_32)
.L_32:
        /*0004*/ 	.word	0x00000082


	//----- nvinfo : EIATTR_KPARAM_INFO
	.align		4
.L_33:
        /*0008*/ 	.byte	0x04, 0x17
        /*000a*/ 	.short	(.L_35 - .L_34)
.L_34:
        /*000c*/ 	.word	0x00000000
        /*0010*/ 	.short	0x0002
        /*0012*/ 	.short	0x0010
        /*0014*/ 	.byte	0x00, 0xf0, 0x11, 0x00


	//----- nvinfo : EIATTR_KPARAM_INFO
	.align		4
.L_35:
        /*0018*/ 	.byte	0x04, 0x17
        /*001a*/ 	.short	(.L_37 - .L_36)
.L_36:
        /*001c*/ 	.word	0x00000000
        /*0020*/ 	.short	0x0001
        /*0022*/ 	.short	0x0008
        /*0024*/ 	.byte	0x00, 0xf5, 0x21, 0x00


	//----- nvinfo : EIATTR_KPARAM_INFO
	.align		4
.L_37:
        /*0028*/ 	.byte	0x04, 0x17
        /*002a*/ 	.short	(.L_39 - .L_38)
.L_38:
        /*002c*/ 	.word	0x00000000
        /*0030*/ 	.short	0x0000
        /*0032*/ 	.short	0x0000
        /*0034*/ 	.byte	0x00, 0xf5, 0x21, 0x00


	//----- nvinfo : EIATTR_SPARSE_MMA_MASK
	.align		4
.L_39:
        /*0038*/ 	.byte	0x03, 0x50
        /*003a*/ 	.short	0x0000


	//----- nvinfo : EIATTR_MAXREG_COUNT
	.align		4
        /*003c*/ 	.byte	0x03, 0x1b
        /*003e*/ 	.short	0x00ff


	//----- nvinfo : EIATTR_NUM_BARRIERS
	.align		4
        /*0040*/ 	.byte	0x02, 0x4c
        /*0042*/ 	.byte	0x01
	.zero		1


	//----- nvinfo : EIATTR_MERCURY_ISA_VERSION
	.align		4
        /*0044*/ 	.byte	0x03, 0x5f
        /*0046*/ 	.short	0x0101


	//----- nvinfo : EIATTR_VRC_CTA_INIT_COUNT
	.align		4
        /*0048*/ 	.byte	0x02, 0x4a
	.zero		1
	.zero		1


	//----- nvinfo : EIATTR_EXIT_INSTR_OFFSETS
	.align		4
        /*004c*/ 	.byte	0x04, 0x1c
        /*004e*/ 	.short	(.L_41 - .L_40)


	//   ....[0]....
.L_40:
        /*0050*/ 	.word	0x00000380


	//----- nvinfo : EIATTR_CRS_STACK_SIZE
	.align		4
.L_41:
        /*0054*/ 	.byte	0x04, 0x1e
        /*0056*/ 	.short	(.L_43 - .L_42)
.L_42:
        /*0058*/ 	.word	0x00000000


	//----- nvinfo : EIATTR_CBANK_PARAM_SIZE
	.align		4
.L_43:
        /*005c*/ 	.byte	0x03, 0x19
        /*005e*/ 	.short	0x0014


	//----- nvinfo : EIATTR_PARAM_CBANK
	.align		4
        /*0060*/ 	.byte	0x04, 0x0a
        /*0062*/ 	.short	(.L_45 - .L_44)
	.align		4
.L_44:
        /*0064*/ 	.word	index@(.nv.constant0._Z17countEntriesPartBPiS_i)
        /*0068*/ 	.short	0x0380
        /*006a*/ 	.short	0x0014


	//----- nvinfo : EIATTR_SW_WAR
	.align		4
.L_45:
        /*006c*/ 	.byte	0x04, 0x36
        /*006e*/ 	.short	(.L_47 - .L_46)
.L_46:
        /*0070*/ 	.word	0x00000008
.L_47:


//--------------------- .nv.info._Z17countEntriesPartAPiS_i --------------------------
	.section	.nv.info._Z17countEntriesPartAPiS_i,"",@"SHT_CUDA_INFO"
	.sectionflags	@""
	.align	4


	//----- nvinfo : EIATTR_CUDA_API_VERSION
	.align		4
        /*0000*/ 	.byte	0x04, 0x37
        /*0002*/ 	.short	(.L_49 - .L_48)
.L_48:
        /*0004*/ 	.word	0x00000082


	//----- nvinfo : EIATTR_KPARAM_INFO
	.align		4
.L_49:
        /*0008*/ 	.byte	0x04, 0x17
        /*000a*/ 	.short	(.L_51 - .L_50)
.L_50:
        /*000c*/ 	.word	0x00000000
        /*0010*/ 	.short	0x0002
        /*0012*/ 	.short	0x0010
        /*0014*/ 	.byte	0x00, 0xf0, 0x11, 0x00


	//----- nvinfo : EIATTR_KPARAM_INFO
	.align		4
.L_51:
        /*0018*/ 	.byte	0x04, 0x17
        /*001a*/ 	.short	(.L_53 - .L_52)
.L_52:
        /*001c*/ 	.word	0x00000000
        /*0020*/ 	.short	0x0001
        /*0022*/ 	.short	0x0008
        /*0024*/ 	.byte	0x00, 0xf5, 0x21, 0x00


	//----- nvinfo : EIATTR_KPARAM_INFO
	.align		4
.L_53:
        /*0028*/ 	.byte	0x04, 0x17
        /*002a*/ 	.short	(.L_55 - .L_54)
.L_54:
        /*002c*/ 	.word	0x00000000
        /*0030*/ 	.short	0x0000
        /*0032*/ 	.short	0x0000
        /*0034*/ 	.byte	0x00, 0xf5, 0x21, 0x00


	//----- nvinfo : EIATTR_SPARSE_MMA_MASK
	.align		4
.L_55:
        /*0038*/ 	.byte	0x03, 0x50
        /*003a*/ 	.short	0x0000


	//----- nvinfo : EIATTR_MAXREG_COUNT
	.align		4
        /*003c*/ 	.byte	0x03, 0x1b
        /*003e*/ 	.short	0x00ff


	//----- nvinfo : EIATTR_NUM_BARRIERS
	.align		4
        /*0040*/ 	.byte	0x02, 0x4c
        /*0042*/ 	.byte	0x01
	.zero		1


	//----- nvinfo : EIATTR_MERCURY_ISA_VERSION
	.align		4
        /*0044*/ 	.byte	0x03, 0x5f
        /*0046*/ 	.short	0x0101


	//----- nvinfo : EIATTR_VRC_CTA_INIT_COUNT
	.align		4
        /*0048*/ 	.byte	0x02, 0x4a
	.zero		1
	.zero		1


	//----- nvinfo : EIATTR_EXIT_INSTR_OFFSETS
	.align		4
        /*004c*/ 	.byte	0x04, 0x1c
        /*004e*/ 	.short	(.L_57 - .L_56)


	//   ....[0]....
.L_56:
        /*0050*/ 	.word	0x00000160


	//----- nvinfo : EIATTR_CRS_STACK_SIZE
	.align		4
.L_57:
        /*0054*/ 	.byte	0x04, 0x1e
        /*0056*/ 	.short	(.L_59 - .L_58)
.L_58:
        /*0058*/ 	.word	0x00000000


	//----- nvinfo : EIATTR_CBANK_PARAM_SIZE
	.align		4
.L_59:
        /*005c*/ 	.byte	0x03, 0x19
        /*005e*/ 	.short	0x0014


	//----- nvinfo : EIATTR_PARAM_CBANK
	.align		4
        /*0060*/ 	.byte	0x04, 0x0a
        /*0062*/ 	.short	(.L_61 - .L_60)
	.align		4
.L_60:
        /*0064*/ 	.word	index@(.nv.constant0._Z17countEntriesPartAPiS_i)
        /*0068*/ 	.short	0x0380
        /*006a*/ 	.short	0x0014


	//----- nvinfo : EIATTR_SW_WAR
	.align		4
.L_61:
        /*006c*/ 	.byte	0x04, 0x36
        /*006e*/ 	.short	(.L_63 - .L_62)
.L_62:
        /*0070*/ 	.word	0x00000008
.L_63:


//--------------------- .nv.callgraph             --------------------------
	.section	.nv.callgraph,"",@"SHT_CUDA_CALLGRAPH"
	.align	4
	.sectionentsize	8
	.align		4
        /*0000*/ 	.word	0x00000000
	.align		4
        /*0004*/ 	.word	0xffffffff
	.align		4
        /*0008*/ 	.word	0x00000000
	.align		4
        /*000c*/ 	.word	0xfffffffe
	.align		4
        /*0010*/ 	.word	0x00000000
	.align		4
        /*0014*/ 	.word	0xfffffffd
	.align		4
        /*0018*/ 	.word	0x00000000
	.align		4
        /*001c*/ 	.word	0xfffffffc


//--------------------- .text._Z17countEntriesPartCPiS_i --------------------------
	.section	.text._Z17countEntriesPartCPiS_i,"ax",@progbits
	.align	128
        .global         _Z17countEntriesPartCPiS_i
        .type           _Z17countEntriesPartCPiS_i,@function
        .size           _Z17countEntriesPartCPiS_i,(.L_x_13 - _Z17countEntriesPartCPiS_i)
        .other          _Z17countEntriesPartCPiS_i,@"STO_CUDA_ENTRY STV_DEFAULT"
_Z17countEntriesPartCPiS_i:
.text._Z17countEntriesPartCPiS_i:
[----:B------:R-:W-:Y:S01]  /*0000*/  LDC R1, c[0x0][0x37c] ;  /* 0x0000df00ff017b82 */ /* 0x000fe20000000800 */
[----:B------:R-:W0:Y:S01]  /*0010*/  S2R R9, SR_TID.X ;  /* 0x0000000000097919 */ /* 0x000e220000002100 */
[----:B------:R-:W1:Y:S06]  /*0020*/  LDCU.64 UR8, c[0x0][0x358] ;  /* 0x00006b00ff0877ac */ /* 0x000e6c0008000a00 */
[----:B------:R-:W2:Y:S01]  /*0030*/  S2UR UR5, SR_CgaCtaId ;  /* 0x00000000000579c3 */ /* 0x000ea20000008800 */
[----:B------:R-:W3:Y:S07]  /*0040*/  LDCU UR6, c[0x0][0x390] ;  /* 0x00007200ff0677ac */ /* 0x000eee0008000800 */
[----:B------:R-:W4:Y:S01]  /*0050*/  LDC R8, c[0x0][0x390] ;  /* 0x0000e400ff087b82 */ /* 0x000f220000000800 */
[----:B0-----:R-:W-:-:S13]  /*0060*/  ISETP.GT.U32.AND P2, PT, R9, 0x9, PT ;  /* 0x000000090900780c */ /* 0x001fda0003f44070 */
[----:B------:R-:W0:Y:S01]  /*0070*/  @!P2 LDC.64 R2, c[0x0][0x380] ;  /* 0x0000e000ff02ab82 */ /* 0x000e220000000a00 */
[----:B------:R-:W-:-:S04]  /*0080*/  @!P2 IMAD.SHL.U32 R5, R9, 0x2, RZ ;  /* 0x000000020905a824 */ /* 0x000fc800078e00ff */
[----:B0-----:R-:W-:-:S05]  /*0090*/  @!P2 IMAD.WIDE.U32 R2, R5, 0x4, R2 ;  /* 0x000000040502a825 */ /* 0x001fca00078e0002 */
[----:B-1----:R-:W5:Y:S04]  /*00a0*/  @!P2 LDG.E R4, desc[UR8][R2.64] ;  /* 0x000000080204a981 */ /* 0x002f68000c1e1900 */
[----:B------:R0:W5:Y:S01]  /*00b0*/  @!P2 LDG.E R5, desc[UR8][R2.64+0x4] ;  /* 0x000004080205a981 */ /* 0x000162000c1e1900 */
[----:B------:R-:W-:Y:S01]  /*00c0*/  UMOV UR4, 0x400 ;  /* 0x0000040000047882 */ /* 0x000fe20000000000 */
[----:B------:R-:W-:Y:S01]  /*00d0*/  ISETP.NE.AND P0, PT, R9, RZ, PT ;  /* 0x000000ff0900720c */ /* 0x000fe20003f05270 */
[----:B--2---:R-:W-:Y:S01]  /*00e0*/  ULEA UR4, UR5, UR4, 0x18 ;  /* 0x0000000405047291 */ /* 0x004fe2000f8ec0ff */
[----:B----4-:R-:W-:Y:S01]  /*00f0*/  ISETP.GE.AND P1, PT, R8, 0x2, PT ;  /* 0x000000020800780c */ /* 0x010fe20003f26270 */
[----:B---3--:R-:W-:-:S04]  /*0100*/  USHF.R.S32.HI UR5, URZ, 0x1, UR6 ;  /* 0x00000001ff057899 */ /* 0x008fc80008011406 */
[----:B------:R-:W-:Y:S01]  /*0110*/  LEA R0, R9, UR4, 0x3 ;  /* 0x0000000409007c11 */ /* 0x000fe2000f8e18ff */
[----:B------:R-:W-:Y:S01]  /*0120*/  UISETP.GE.AND UP0, UPT, UR5, 0x1, UPT ;  /* 0x000000010500788c */ /* 0x000fe2000bf06270 */
[----:B0-----:R-:W-:-:S03]  /*0130*/  IMAD.MOV.U32 R2, RZ, RZ, 0x1 ;  /* 0x00000001ff027424 */ /* 0x001fc600078e00ff */
[----:B-----5:R0:W-:Y:S04]  /*0140*/  @!P2 STS.64 [R0], R4 ;  /* 0x000000040000a388 */ /* 0x0201e80000000a00 */
[----:B------:R0:W-:Y:S01]  /*0150*/  @P2 STS.64 [R0], RZ ;  /* 0x000000ff00002388 */ /* 0x0001e20000000a00 */
[----:B------:R-:W-:Y:S05]  /*0160*/  BRA.U !UP0, `(.L_x_0) ;  /* 0x0000000108407547 */ /* 0x000fea000b800000 */
[----:B------:R-:W-:Y:S01]  /*0170*/  LEA R3, R9, 0x1, 0x1 ;  /* 0x0000000109037811 */ /* 0x000fe200078e08ff */
[----:B------:R-:W-:-:S07]  /*0180*/  IMAD.MOV.U32 R2, RZ, RZ, 0x1 ;  /* 0x00000001ff027424 */ /* 0x000fce00078e00ff */
.L_x_1:
[----:B------:R-:W-:Y:S01]  /*0190*/  BAR.SYNC.DEFER_BLOCKING 0x0 ;  /* 0x0000000000007b1d */ /* 0x000fe20000010000 */
[----:B------:R-:W-:Y:S01]  /*01a0*/  ISETP.GE.AND P2, PT, R9, UR5, PT ;  /* 0x0000000509007c0c */ /* 0x000fe2000bf46270 */
[----:B------:R-:W-:Y:S02]  /*01b0*/  UISETP.GT.U32.AND UP0, UPT, UR5, 0x1, UPT ;  /* 0x000000010500788c */ /* 0x000fe4000bf04070 */
[----:B------:R-:W-:-:S07]  /*01c0*/  USHF.R.U32.HI UR6, URZ, 0x1, UR5 ;  /* 0x00000001ff067899 */ /* 0x000fce0008011605 */
[----:B------:R-:W-:-:S03]  /*01d0*/  UMOV UR5, UR6 ;  /* 0x0000000600057c82 */ /* 0x000fc60008000000 */
[----:B01----:R-:W-:-:S05]  /*01e0*/  @!P2 IMAD R4, R3, R2, RZ ;  /* 0x000000020304a224 */ /* 0x003fca00078e02ff */
[----:B------:R-:W-:-:S05]  /*01f0*/  @!P2 LEA R5, R4, UR4, 0x2 ;  /* 0x000000040405ac11 */ /* 0x000fca000f8e10ff */
[C---:B------:R-:W-:Y:S01]  /*0200*/  @!P2 IMAD R4, R2.reuse, 0x4, R5 ;  /* 0x000000040204a824 */ /* 0x040fe200078e0205 */
[----:B------:R-:W-:Y:S01]  /*0210*/  SHF.L.U32 R2, R2, 0x1, RZ ;  /* 0x0000000102027819 */ /* 0x000fe200000006ff */
[----:B------:R-:W-:Y:S04]  /*0220*/  @!P2 LDS R5, [R5+-0x4] ;  /* 0xfffffc000505a984 */ /* 0x000fe80000000800 */
[----:B------:R-:W0:Y:S02]  /*0230*/  @!P2 LDS R6, [R4+-0x4] ;  /* 0xfffffc000406a984 */ /* 0x000e240000000800 */
[----:B0-----:R-:W-:-:S05]  /*0240*/  @!P2 IMAD.IADD R7, R5, 0x1, R6 ;  /* 0x000000010507a824 */ /* 0x001fca00078e0206 */
[----:B------:R1:W-:Y:S01]  /*0250*/  @!P2 STS [R4+-0x4], R7 ;  /* 0xfffffc070400a388 */ /* 0x0003e20000000800 */
[----:B------:R-:W-:Y:S05]  /*0260*/  BRA.U UP0, `(.L_x_1) ;  /* 0xfffffffd00c87547 */ /* 0x000fea000b83ffff */
.L_x_0:
[----:B------:R-:W-:-:S05]  /*0270*/  @!P0 LEA R3, R8, UR4, 0x2 ;  /* 0x0000000408038c11 */ /* 0x000fca000f8e10ff */
[----:B------:R2:W-:Y:S01]  /*0280*/  @!P0 STS [R3+-0x4], RZ ;  /* 0xfffffcff03008388 */ /* 0x0005e20000000800 */
[----:B------:R-:W-:Y:S05]  /*0290*/  @!P1 BRA `(.L_x_2) ;  /* 0x0000000000449947 */ /* 0x000fea0003800000 */
[----:B-1----:R-:W-:Y:S01]  /*02a0*/  LEA R7, R9, 0x1, 0x1 ;  /* 0x0000000109077811 */ /* 0x002fe200078e08ff */
[----:B------:R-:W1:Y:S01]  /*02b0*/  LDCU UR6, c[0x0][0x390] ;  /* 0x00007200ff0677ac */ /* 0x000e620008000800 */
[----:B------:R-:W-:-:S05]  /*02c0*/  UMOV UR5, 0x1 ;  /* 0x0000000100057882 */ /* 0x000fca0000000000 */
.L_x_3:
[----:B------:R-:W-:Y:S01]  /*02d0*/  BAR.SYNC.DEFER_BLOCKING 0x0 ;  /* 0x0000000000007b1d */ /* 0x000fe20000010000 */
[----:B------:R-:W-:Y:S01]  /*02e0*/  ISETP.GE.U32.AND P0, PT, R9, UR5, PT ;  /* 0x0000000509007c0c */ /* 0x000fe2000bf06070 */
[----:B------:R-:W-:Y:S01]  /*02f0*/  USHF.L.U32 UR5, UR5, 0x1, URZ ;  /* 0x0000000105057899 */ /* 0x000fe200080006ff */
[----:B------:R-:W-:-:S03]  /*0300*/  SHF.R.U32.HI R2, RZ, 0x1, R2 ;  /* 0x00000001ff027819 */ /* 0x000fc60000011602 */
[----:B-1----:R-:W-:-:S08]  /*0310*/  UISETP.GE.AND UP0, UPT, UR5, UR6, UPT ;  /* 0x000000060500728c */ /* 0x002fd0000bf06270 */
[----:B--23--:R-:W-:-:S05]  /*0320*/  @!P0 IMAD R3, R2, R7, RZ ;  /* 0x0000000702038224 */ /* 0x00cfca00078e02ff */
[----:B------:R-:W-:-:S05]  /*0330*/  @!P0 LEA R3, R3, UR4, 0x2 ;  /* 0x0000000403038c11 */ /* 0x000fca000f8e10ff */
[----:B0-----:R-:W-:Y:S01]  /*0340*/  @!P0 IMAD R5, R2, 0x4, R3 ;  /* 0x0000000402058824 */ /* 0x001fe200078e0203 */
[----:B------:R-:W-:Y:S04]  /*0350*/  @!P0 LDS R4, [R3+-0x4] ;  /* 0xfffffc0003048984 */ /* 0x000fe80000000800 */
[----:B------:R-:W0:Y:S02]  /*0360*/  @!P0 LDS R6, [R5+-0x4] ;  /* 0xfffffc0005068984 */ /* 0x000e240000000800 */
[----:B0-----:R-:W-:Y:S02]  /*0370*/  @!P0 IMAD.IADD R4, R4, 0x1, R6 ;  /* 0x0000000104048824 */ /* 0x001fe400078e0206 */
[----:B------:R3:W-:Y:S04]  /*0380*/  @!P0 STS [R3+-0x4], R6 ;  /* 0xfffffc0603008388 */ /* 0x0007e80000000800 */
[----:B------:R3:W-:Y:S01]  /*0390*/  @!P0 STS [R5+-0x4], R4 ;  /* 0xfffffc0405008388 */ /* 0x0007e20000000800 */
[----:B------:R-:W-:Y:S05]  /*03a0*/  BRA.U !UP0, `(.L_x_3) ;  /* 0xfffffffd08c87547 */ /* 0x000fea000b83ffff */
.L_x_2:
[----:B------:R-:W-:Y:S01]  /*03b0*/  BAR.SYNC.DEFER_BLOCKING 0x0 ;  /* 0x0000000000007b1d */ /* 0x000fe20000010000 */
[C---:B------:R-:W-:Y:S02]  /*03c0*/  ISETP.NE.AND P0, PT, R9.reuse, 0x4, PT ;  /* 0x000000040900780c */ /* 0x040fe40003f05270 */
[----:B------:R-:W-:-:S05]  /*03d0*/  SHF.L.U32 R11, R9, 0x1, RZ ;  /* 0x00000001090b7819 */ /* 0x000fca00000006ff */
[----:B--23--:R-:W2:Y:S01]  /*03e0*/  LDC.64 R2, c[0x0][0x388] ;  /* 0x0000e200ff027b82 */ /* 0x00cea20000000a00 */
[----:B0-----:R-:W0:Y:S04]  /*03f0*/  LDS R5, [R0+0x4] ;  /* 0x0000040000057984 */ /* 0x001e280000000800 */
[----:B-1----:R-:W1:Y:S01]  /*0400*/  LDS R7, [R0+0x8] ;  /* 0x0000080000077984 */ /* 0x002e620000000800 */
[----:B--2---:R-:W-:-:S05]  /*0410*/  IMAD.WIDE.U32 R2, R11, 0x4, R2 ;  /* 0x000000040b027825 */ /* 0x004fca00078e0002 */
[----:B0-----:R0:W-:Y:S04]  /*0420*/  STG.E desc[UR8][R2.64], R5 ;  /* 0x0000000502007986 */ /* 0x0011e8000c101908 */
[----:B-1----:R0:W-:Y:S01]  /*0430*/  STG.E desc[UR8][R2.64+0x4], R7 ;  /* 0x0000040702007986 */ /* 0x0021e2000c101908 */
[----:B------:R-:W-:Y:S05]  /*0440*/  @P0 EXIT ;  /* 0x000000000000094d */ /* 0x000fea0003800000 */
[----:B0-----:R-:W0:Y:S02]  /*0450*/  LDC.64 R2, c[0x0][0x380] ;  /* 0x0000e000ff027b82 */ /* 0x001e240000000a00 */
[----:B0-----:R-:W2:Y:S06]  /*0460*/  LDG.E R3, desc[UR8][R2.64+0x24] ;  /* 0x0000240802037981 */ /* 0x001eac000c1e1900 */
[----:B------:R-:W0:Y:S01]  /*0470*/  S2UR UR5, SR_CgaCtaId ;  /* 0x00000000000579c3 */ /* 0x000e220000008800 */
[----:B------:R-:W-:-:S07]  /*0480*/  UMOV UR4, 0x400 ;  /* 0x0000040000047882 */ /* 0x000fce0000000000 */
[----:B------:R-:W1:Y:S01]  /*0490*/  LDC.64 R4, c[0x0][0x388] ;  /* 0x0000e200ff047b82 */ /* 0x000e620000000a00 */
[----:B0-----:R-:W-:-:S09]  /*04a0*/  ULEA UR4, UR5, UR4, 0x18 ;  /* 0x0000000405047291 */ /* 0x001fd2000f8ec0ff */
[----:B------:R-:W2:Y:S02]  /*04b0*/  LDS R0, [UR4+0x24] ;  /* 0x00002404ff007984 */ /* 0x000ea40008000800 */
[----:B--2---:R-:W-:-:S05]  /*04c0*/  IMAD.IADD R7, R0, 0x1, R3 ;  /* 0x0000000100077824 */ /* 0x004fca00078e0203 */
[----:B-1----:R-:W-:Y:S01]  /*04d0*/  STG.E desc[UR8][R4.64+0x24], R7 ;  /* 0x0000240704007986 */ /* 0x002fe2000c101908 */
[----:B------:R-:W-:Y:S05]  /*04e0*/  EXIT ;  /* 0x000000000000794d */ /* 0x000fea0003800000 */
.L_x_4:
[----:B------:R-:W-:-:S00]  /*04f0*/  BRA `(.L_x_4) ;  /* 0xfffffffc00fc7947 */ /* 0x000fc0000383ffff */
[----:B------:R-:W-:-:S00]  /*0500*/  NOP ;  /* 0x0000000000007918 */ /* 0x000fc00000000000 */
[----:B------:R-:W-:-:S00]  /*0510*/  NOP ;  /* 0x0000000000007918 */ /* 0x000fc00000000000 */
[----:B------:R-:W-:-:S00]  /*0520*/  NOP ;  /* 0x0000000000007918 */ /* 0x000fc00000000000 */
[----:B------:R-:W-:-:S00]  /*0530*/  NOP ;  /* 0x0000000000007918 */ /* 0x000fc00000000000 */
[----:B------:R-:W-:-:S00]  /*0540*/  NOP ;  /* 0x0000000000007918 */ /* 0x000fc00000000000 */
[----:B------:R-:W-:-:S00]  /*0550*/  NOP ;  /* 0x0000000000007918 */ /* 0x000fc00000000000 */
[----:B------:R-:W-:-:S00]  /*0560*/  NOP ;  /* 0x0000000000007918 */ /* 0x000fc00000000000 */
[----:B------:R-:W-:-:S00]  /*0570*/  NOP ;  /* 0x0000000000007918 */ /* 0x000fc00000000000 */
.L_x_13:


//--------------------- .text._Z17countEntriesPartBPiS_i --------------------------
	.section	.text._Z17countEntriesPartBPiS_i,"ax",@progbits
	.align	128
        .global         _Z17countEntriesPartBPiS_i
        .type           _Z17countEntriesPartBPiS_i,@function
        .size           _Z17countEntriesPartBPiS_i,(.L_x_14 - _Z17countEntriesPartBPiS_i)
        .other          _Z17countEntriesPartBPiS_i,@"STO_CUDA_ENTRY STV_DEFAULT"
_Z17countEntriesPartBPiS_i:
.text._Z17countEntriesPartBPiS_i:
[----:B------:R-:W-:Y:S01]  /*0000*/  LDC R1, c[0x0][0x37c] ;  /* 0x0000df00ff017b82 */ /* 0x000fe20000000800 */
[----:B------:R-:W0:Y:S07]  /*0010*/  S2R R5, SR_TID.X ;  /* 0x0000000000057919 */ /* 0x000e2e0000002100 */
[----:B------:R-:W1:Y:S01]  /*0020*/  S2UR UR4, SR_CTAID.X ;  /* 0x00000000000479c3 */ /* 0x000e620000002500 */
[----:B------:R-:W2:Y:S01]  /*0030*/  LDCU UR5, c[0x0][0x390] ;  /* 0x00007200ff0577ac */ /* 0x000ea20008000800 */
[----:B------:R-:W-:Y:S01]  /*0040*/  BSSY.RECONVERGENT B0, `(.L_x_5) ;  /* 0x0000018000007945 */ /* 0x000fe20003800200 */
[----:B------:R-:W3:Y:S05]  /*0050*/  LDCU.64 UR8, c[0x0][0x358] ;  /* 0x00006b00ff0877ac */ /* 0x000eea0008000a00 */
[----:B------:R-:W1:Y:S01]  /*0060*/  LDC R0, c[0x0][0x360] ;  /* 0x0000d800ff007b82 */ /* 0x000e620000000800 */
[----:B0-----:R-:W-:Y:S01]  /*0070*/  ISETP.NE.AND P0, PT, R5, RZ, PT ;  /* 0x000000ff0500720c */ /* 0x001fe20003f05270 */
[----:B-1----:R-:W-:-:S05]  /*0080*/  IMAD R5, R0, UR4, R5 ;  /* 0x0000000400057c24 */ /* 0x002fca000f8e0205 */
[----:B--2---:R-:W-:-:S07]  /*0090*/  ISETP.GE.AND P1, PT, R5, UR5, PT ;  /* 0x0000000505007c0c */ /* 0x004fce000bf26270 */
[----:B------:R-:W0:Y:S01]  /*00a0*/  @!P0 S2R R3, SR_CgaCtaId ;  /* 0x0000000000038919 */ /* 0x000e220000008800 */
[----:B------:R-:W-:-:S04]  /*00b0*/  @!P0 MOV R0, 0x400 ;  /* 0x0000040000008802 */ /* 0x000fc80000000f00 */
[----:B0-----:R-:W-:-:S05]  /*00c0*/  @!P0 LEA R0, R3, R0, 0x18 ;  /* 0x0000000003008211 */ /* 0x001fca00078ec0ff */
[----:B------:R0:W-:Y:S04]  /*00d0*/  @!P0 STS.128 [R0], RZ ;  /* 0x000000ff00008388 */ /* 0x0001e80000000c00 */
[----:B------:R0:W-:Y:S04]  /*00e0*/  @!P0 STS.128 [R0+0x10], RZ ;  /* 0x000010ff00008388 */ /* 0x0001e80000000c00 */
[----:B------:R0:W-:Y:S01]  /*00f0*/  @!P0 STS.64 [R0+0x20], RZ ;  /* 0x000020ff00008388 */ /* 0x0001e20000000a00 */
[----:B---3--:R-:W-:Y:S05]  /*0100*/  @P1 BRA `(.L_x_6) ;  /* 0x00000000002c1947 */ /* 0x008fea0003800000 */
[----:B------:R-:W1:Y:S02]  /*0110*/  LDC.64 R2, c[0x0][0x380] ;  /* 0x0000e000ff027b82 */ /* 0x000e640000000a00 */
[----:B-1----:R-:W-:-:S06]  /*0120*/  IMAD.WIDE R2, R5, 0x4, R2 ;  /* 0x0000000405027825 */ /* 0x002fcc00078e0202 */
[----:B------:R-:W0:Y:S01]  /*0130*/  LDG.E R2, desc[UR8][R2.64] ;  /* 0x0000000802027981 */ /* 0x000e22000c1e1900 */
[----:B------:R-:W1:Y:S01]  /*0140*/  S2UR UR5, SR_CgaCtaId ;  /* 0x00000000000579c3 */ /* 0x000e620000008800 */
[----:B------:R-:W-:Y:S02]  /*0150*/  UMOV UR4, 0x400 ;  /* 0x0000040000047882 */ /* 0x000fe40000000000 */
[----:B-1----:R-:W-:Y:S01]  /*0160*/  ULEA UR4, UR5, UR4, 0x18 ;  /* 0x0000000405047291 */ /* 0x002fe2000f8ec0ff */
[----:B0-----:R-:W-:-:S05]  /*0170*/  IMAD.HI R0, R2, 0x51eb851f, RZ ;  /* 0x51eb851f02007827 */ /* 0x001fca00078e02ff */
[----:B------:R-:W-:-:S04]  /*0180*/  SHF.R.U32.HI R5, RZ, 0x1f, R0 ;  /* 0x0000001fff057819 */ /* 0x000fc80000011600 */
[----:B------:R-:W-:-:S04]  /*0190*/  LEA.HI.SX32 R5, R0, R5, 0x1b ;  /* 0x0000000500057211 */ /* 0x000fc800078fdaff */
[----:B------:R-:W-:-:S05]  /*01a0*/  LEA R5, R5, UR4, 0x2 ;  /* 0x0000000405057c11 */ /* 0x000fca000f8e10ff */
[----:B------:R1:W-:Y:S02]  /*01b0*/  ATOMS.POPC.INC.32 RZ, [R5+URZ] ;  /* 0x0000000005ff7f8c */ /* 0x0003e4000d8000ff */
.L_x_6:
[----:B------:R-:W-:Y:S05]  /*01c0*/  BSYNC.RECONVERGENT B0 ;  /* 0x0000000000007941 */ /* 0x000fea0003800200 */
.L_x_5:
[----:B------:R-:W-:Y:S06]  /*01d0*/  BAR.SYNC.DEFER_BLOCKING 0x0 ;  /* 0x0000000000007b1d */ /* 0x000fec0000010000 */
[----:B------:R-:W-:Y:S04]  /*01e0*/  BSSY.RECONVERGENT B0, `(.L_x_7) ;  /* 0x0000018000007945 */ /* 0x000fe80003800200 */
[----:B------:R-:W-:Y:S05]  /*01f0*/  @P0 BRA `(.L_x_8) ;  /* 0x0000000000580947 */ /* 0x000fea0003800000 */
[----:B------:R-:W2:Y:S01]  /*0200*/  S2UR UR5, SR_CgaCtaId ;  /* 0x00000000000579c3 */ /* 0x000ea20000008800 */
[----:B------:R-:W-:-:S07]  /*0210*/  UMOV UR4, 0x400 ;  /* 0x0000040000047882 */ /* 0x000fce0000000000 */
[----:B------:R-:W3:Y:S01]  /*0220*/  LDC.64 R2, c[0x0][0x388] ;  /* 0x0000e200ff027b82 */ /* 0x000ee20000000a00 */
[----:B--2---:R-:W-:Y:S01]  /*0230*/  ULEA UR6, UR5, UR4, 0x18 ;  /* 0x0000000405067291 */ /* 0x004fe2000f8ec0ff */
[----:B------:R-:W2:Y:S08]  /*0240*/  LDCU.64 UR4, c[0x0][0x388] ;  /* 0x00007100ff0477ac */ /* 0x000eb00008000a00 */
[----:B------:R-:W3:Y:S04]  /*0250*/  LDS.128 R8, [UR6] ;  /* 0x00000006ff087984 */ /* 0x000ee80008000c00 */
[----:B------:R-:W4:Y:S04]  /*0260*/  LDS.128 R12, [UR6+0x10] ;  /* 0x00001006ff0c7984 */ /* 0x000f280008000c00 */
[----:B------:R-:W5:Y:S01]  /*0270*/  LDS.64 R6, [UR6+0x20] ;  /* 0x00002006ff067984 */ /* 0x000f620008000a00 */
[----:B--2---:R-:W-:-:S04]  /*0280*/  UIADD3 UR4, UP0, UPT, UR4, 0x4, URZ ;  /* 0x0000000404047890 */ /* 0x004fc8000ff1e0ff */
[----:B------:R-:W-:Y:S02]  /*0290*/  UIADD3.X UR5, UPT, UPT, URZ, UR5, URZ, UP0, !UPT ;  /* 0x00000005ff057290 */ /* 0x000fe400087fe4ff */
[----:B------:R-:W-:-:S04]  /*02a0*/  IMAD.U32 R4, RZ, RZ, UR4 ;  /* 0x00000004ff047e24 */ /* 0x000fc8000f8e00ff */
[----:B-1----:R-:W-:Y:S01]  /*02b0*/  IMAD.U32 R5, RZ, RZ, UR5 ;  /* 0x00000005ff057e24 */ /* 0x002fe2000f8e00ff */
[----:B---3--:R2:W-:Y:S04]  /*02c0*/  REDG.E.ADD.STRONG.GPU desc[UR8][R2.64], R8 ;  /* 0x000000080200798e */ /* 0x0085e8000c12e108 */
[----:B------:R2:W-:Y:S04]  /*02d0*/  REDG.E.ADD.STRONG.GPU desc[UR8][R4.64], R9 ;  /* 0x000000090400798e */ /* 0x0005e8000c12e108 */
[----:B------:R2:W-:Y:S04]  /*02e0*/  REDG.E.ADD.STRONG.GPU desc[UR8][R4.64+0x4], R10 ;  /* 0x0000040a0400798e */ /* 0x0005e8000c12e108 */
[----:B------:R2:W-:Y:S04]  /*02f0*/  REDG.E.ADD.STRONG.GPU desc[UR8][R4.64+0x8], R11 ;  /* 0x0000080b0400798e */ /* 0x0005e8000c12e108 */
[----:B----4-:R2:W-:Y:S04]  /*0300*/  REDG.E.ADD.STRONG.GPU desc[UR8][R4.64+0xc], R12 ;  /* 0x00000c0c0400798e */ /* 0x0105e8000c12e108 */
[----:B------:R2:W-:Y:S04]  /*0310*/  REDG.E.ADD.STRONG.GPU desc[UR8][R4.64+0x10], R13 ;  /* 0x0000100d0400798e */ /* 0x0005e8000c12e108 */
[----:B------:R2:W-:Y:S04]  /*0320*/  REDG.E.ADD.STRONG.GPU desc[UR8][R4.64+0x14], R14 ;  /* 0x0000140e0400798e */ /* 0x0005e8000c12e108 */
[----:B------:R2:W-:Y:S04]  /*0330*/  REDG.E.ADD.STRONG.GPU desc[UR8][R4.64+0x18], R15 ;  /* 0x0000180f0400798e */ /* 0x0005e8000c12e108 */
[----:B-----5:R2:W-:Y:S04]  /*0340*/  REDG.E.ADD.STRONG.GPU desc[UR8][R4.64+0x1c], R6 ;  /* 0x00001c060400798e */ /* 0x0205e8000c12e108 */
[----:B------:R2:W-:Y:S02]  /*0350*/  REDG.E.ADD.STRONG.GPU desc[UR8][R4.64+0x20], R7 ;  /* 0x000020070400798e */ /* 0x0005e4000c12e108 */
.L_x_8:
[----:B------:R-:W-:Y:S05]  /*0360*/  BSYNC.RECONVERGENT B0 ;  /* 0x0000000000007941 */ /* 0x000fea0003800200 */
.L_x_7:
[----:B------:R-:W-:Y:S06]  /*0370*/  BAR.SYNC.DEFER_BLOCKING 0x0 ;  /* 0x0000000000007b1d */ /* 0x000fec0000010000 */
[----:B------:R-:W-:Y:S05]  /*0380*/  EXIT ;  /* 0x000000000000794d */ /* 0x000fea0003800000 */
.L_x_9:
        /* <DEDUP_REMOVED lines=15> */
.L_x_14:


//--------------------- .text._Z17countEntriesPartAPiS_i --------------------------
	.section	.text._Z17countEntriesPartAPiS_i,"ax",@progbits
	.align	128
        .global         _Z17countEntriesPartAPiS_i
        .type           _Z17countEntriesPartAPiS_i,@function
        .size           _Z17countEntriesPartAPiS_i,(.L_x_15 - _Z17countEntriesPartAPiS_i)
        .other          _Z17countEntriesPartAPiS_i,@"STO_CUDA_ENTRY STV_DEFAULT"
_Z17countEntriesPartAPiS_i:
.text._Z17countEntriesPartAPiS_i:
[----:B------:R-:W-:Y:S01]  /*0000*/  LDC R1, c[0x0][0x37c] ;  /* 0x0000df00ff017b82 */ /* 0x000fe20000000800 */
[----:B------:R-:W0:Y:S07]  /*0010*/  S2R R0, SR_TID.X ;  /* 0x0000000000007919 */ /* 0x000e2e0000002100 */
[----:B------:R-:W0:Y:S01]  /*0020*/  S2UR UR4, SR_CTAID.X ;  /* 0x00000000000479c3 */ /* 0x000e220000002500 */
[----:B------:R-:W1:Y:S01]  /*0030*/  LDCU UR5, c[0x0][0x390] ;  /* 0x00007200ff0577ac */ /* 0x000e620008000800 */
[----:B------:R-:W-:Y:S06]  /*0040*/  BSSY.RECONVERGENT B0, `(.L_x_10) ;  /* 0x0000010000007945 */ /* 0x000fec0003800200 */
[----:B------:R-:W0:Y:S02]  /*0050*/  LDC R5, c[0x0][0x360] ;  /* 0x0000d800ff057b82 */ /* 0x000e240000000800 */
[----:B0-----:R-:W-:-:S05]  /*0060*/  IMAD R5, R5, UR4, R0 ;  /* 0x0000000405057c24 */ /* 0x001fca000f8e0200 */
[----:B-1----:R-:W-:-:S13]  /*0070*/  ISETP.GE.AND P0, PT, R5, UR5, PT ;  /* 0x0000000505007c0c */ /* 0x002fda000bf06270 */
[----:B------:R-:W-:Y:S05]  /*0080*/  @P0 BRA `(.L_x_11) ;  /* 0x00000000002c0947 */ /* 0x000fea0003800000 */
[----:B------:R-:W0:Y:S01]  /*0090*/  LDC.64 R2, c[0x0][0x380] ;  /* 0x0000e000ff027b82 */ /* 0x000e220000000a00 */
[----:B------:R-:W1:Y:S01]  /*00a0*/  LDCU.64 UR4, c[0x0][0x358] ;  /* 0x00006b00ff0477ac */ /* 0x000e620008000a00 */
[----:B0-----:R-:W-:-:S06]  /*00b0*/  IMAD.WIDE R2, R5, 0x4, R2 ;  /* 0x0000000405027825 */ /* 0x001fcc00078e0202 */
[----:B------:R-:W0:Y:S01]  /*00c0*/  LDC.64 R4, c[0x0][0x388] ;  /* 0x0000e200ff047b82 */ /* 0x000e220000000a00 */
[----:B-1----:R-:W2:Y:S01]  /*00d0*/  LDG.E R2, desc[UR4][R2.64] ;  /* 0x0000000402027981 */ /* 0x002ea2000c1e1900 */
[----:B------:R-:W-:Y:S02]  /*00e0*/  HFMA2 R9, -RZ, RZ, 0, 5.9604644775390625e-08 ;  /* 0x00000001ff097431 */ /* 0x000fe400000001ff */
[----:B--2---:R-:W-:-:S05]  /*00f0*/  IMAD.HI R0, R2, 0x51eb851f, RZ ;  /* 0x51eb851f02007827 */ /* 0x004fca00078e02ff */
[----:B------:R-:W-:-:S04]  /*0100*/  SHF.R.U32.HI R7, RZ, 0x1f, R0 ;  /* 0x0000001fff077819 */ /* 0x000fc80000011600 */
[----:B------:R-:W-:-:S05]  /*0110*/  LEA.HI.SX32 R7, R0, R7, 0x1b ;  /* 0x0000000700077211 */ /* 0x000fca00078fdaff */
[----:B0-----:R-:W-:-:S05]  /*0120*/  IMAD.WIDE R4, R7, 0x4, R4 ;  /* 0x0000000407047825 */ /* 0x001fca00078e0204 */
[----:B------:R0:W-:Y:S02]  /*0130*/  REDG.E.ADD.STRONG.GPU desc[UR4][R4.64], R9 ;  /* 0x000000090400798e */ /* 0x0001e4000c12e104 */
.L_x_11:
[----:B------:R-:W-:Y:S05]  /*0140*/  BSYNC.RECONVERGENT B0 ;  /* 0x0000000000007941 */ /* 0x000fea0003800200 */
.L_x_10:
[----:B------:R-:W-:Y:S06]  /*0150*/  BAR.SYNC.DEFER_BLOCKING 0x0 ;  /* 0x0000000000007b1d */ /* 0x000fec0000010000 */
[----:B------:R-:W-:Y:S05]  /*0160*/  EXIT ;  /* 0x000000000000794d */ /* 0x000fea0003800000 */
.L_x_12:
        /* <DEDUP_REMOVED lines=9> */
.L_x_15:


//--------------------- .nv.shared._Z17countEntriesPartCPiS_i --------------------------
	.section	.nv.shared._Z17countEntriesPartCPiS_i,"aw",@nobits
	.sectionflags	@""
	.align	16
	.zero		1024


//--------------------- .nv.shared.reserved.0     --------------------------
	.section	.nv.shared.reserved.0,"aw",@nobits
	.weak		__nv_reservedSMEM_offset_0_alias
	.size		__nv_reservedSMEM_offset_0_alias, 0, 64
	.other		__nv_reservedSMEM_offset_0_alias,@"STO_CUDA_RESERVED_SHARED STV_DEFAULT"
__nv_reservedSMEM_offset_0_alias:
	.zero		0
	.zero		64


//--------------------- .nv.shared._Z17countEntriesPartBPiS_i --------------------------
	.section	.nv.shared._Z17countEntriesPartBPiS_i,"aw",@nobits
	.sectionflags	@""
	.align	16
.nv.shared._Z17countEntriesPartBPiS_i:
	.zero		1072


//--------------------- .nv.shared._Z17countEntriesPartAPiS_i --------------------------
	.section	.nv.shared._Z17countEntriesPartAPiS_i,"aw",@nobits
	.sectionflags	@""
	.align	16
	.zero		1024


//--------------------- .nv.constant0._Z17countEntriesPartCPiS_i --------------------------
	.section	.nv.constant0._Z17countEntriesPartCPiS_i,"a",@progbits
	.sectionflags	@""
	.align	4
.nv.constant0._Z17countEntriesPartCPiS_i:
	.zero		916


//--------------------- .nv.constant0._Z17countEntriesPartBPiS_i --------------------------
	.section	.nv.constant0._Z17countEntriesPartBPiS_i,"a",@progbits
	.sectionflags	@""
	.align	4
.nv.constant0._Z17countEntriesPartBPiS_i:
	.zero		916


//--------------------- .nv.constant0._Z17countEntriesPartAPiS_i --------------------------
	.section	.nv.constant0._Z17countEntriesPartAPiS_i,"a",@progbits
	.sectionflags	@""
	.align	4
.nv.constant0._Z17countEntriesPartAPiS_i:
	.zero		916


//--------------------- SYMBOLS --------------------------

	.type		.nv.reservedSmem.offset0,@object
	.size		.nv.reservedSmem.offset0,0x4
	.type		.nv.reservedSmem.cap,@object
	.size		.nv.reservedSmem.cap,0x4
